	.headerflags	@"EF_CUDA_TEXMODE_UNIFIED EF_CUDA_64BIT_ADDRESS EF_CUDA_ACCELERATORS EF_CUDA_SM90 EF_CUDA_VIRTUAL_SM(EF_CUDA_SM90)"
	.elftype	@"ET_EXEC"


//--------------------- .nv.info                  --------------------------
	.section	.nv.info,"",@"SHT_CUDA_INFO"
	.align	4


	//----- nvinfo : EIATTR_REGCOUNT
	.align		4
        /*0000*/ 	.byte	0x04, 0x2f
        /*0002*/ 	.short	(.L_3 - .L_2)
	.align		4
.L_2:
        /*0004*/ 	.word	index@(triton_poi_fused__native_batch_norm_legit_no_training_10)
        /*0008*/ 	.word	0x00000020


	//----- nvinfo : EIATTR_MIN_STACK_SIZE
	.align		4
.L_3:
        /*000c*/ 	.byte	0x04, 0x12
        /*000e*/ 	.short	(.L_5 - .L_4)
	.align		4
.L_4:
        /*0010*/ 	.word	index@(triton_poi_fused__native_batch_norm_legit_no_training_10)
        /*0014*/ 	.word	0x00000000


	//----- nvinfo : EIATTR_FRAME_SIZE
	.align		4
.L_5:
        /*0018*/ 	.byte	0x04, 0x11
        /*001a*/ 	.short	(.L_7 - .L_6)
	.align		4
.L_6:
        /*001c*/ 	.word	index@(triton_poi_fused__native_batch_norm_legit_no_training_10)
        /*0020*/ 	.word	0x00000000


	//----- nvinfo : EIATTR_MIN_STACK_SIZE
	.align		4
.L_7:
        /*0024*/ 	.byte	0x04, 0x12
        /*0026*/ 	.short	(.L_9 - .L_8)
	.align		4
.L_8:
        /*0028*/ 	.word	index@(triton_poi_fused__native_batch_norm_legit_no_training_10)
        /*002c*/ 	.word	0x00000000
.L_9:


//--------------------- .nv.info.triton_poi_fused__native_batch_norm_legit_no_training_10 --------------------------
	.section	.nv.info.triton_poi_fused__native_batch_norm_legit_no_training_10,"",@"SHT_CUDA_INFO"
	.sectionflags	@""
	.align	4


	//----- nvinfo : EIATTR_CUDA_API_VERSION
	.align		4
        /*0000*/ 	.byte	0x04, 0x37
        /*0002*/ 	.short	(.L_11 - .L_10)
.L_10:
        /*0004*/ 	.word	0x0000007c


	//----- nvinfo : EIATTR_KPARAM_INFO
	.align		4
.L_11:
        /*0008*/ 	.byte	0x04, 0x17
        /*000a*/ 	.short	(.L_13 - .L_12)
.L_12:
        /*000c*/ 	.word	0x00000000
        /*0010*/ 	.short	0x0006
        /*0012*/ 	.short	0x0030
        /*0014*/ 	.byte	0x00, 0xf0, 0x11, 0x00


	//----- nvinfo : EIATTR_KPARAM_INFO
	.align		4
.L_13:
        /*0018*/ 	.byte	0x04, 0x17
        /*001a*/ 	.short	(.L_15 - .L_14)
.L_14:
        /*001c*/ 	.word	0x00000000
        /*0020*/ 	.short	0x0005
        /*0022*/ 	.short	0x0028
        /*0024*/ 	.byte	0x00, 0xf4, 0x21, 0x00


	//----- nvinfo : EIATTR_KPARAM_INFO
	.align		4
.L_15:
        /*0028*/ 	.byte	0x04, 0x17
        /*002a*/ 	.short	(.L_17 - .L_16)
.L_16:
        /*002c*/ 	.word	0x00000000
        /*0030*/ 	.short	0x0004
        /*0032*/ 	.short	0x0020
        /*0034*/ 	.byte	0x00, 0xf4, 0x21, 0x00


	//----- nvinfo : EIATTR_KPARAM_INFO
	.align		4
.L_17:
        /*0038*/ 	.byte	0x04, 0x17
        /*003a*/ 	.short	(.L_19 - .L_18)
.L_18:
        /*003c*/ 	.word	0x00000000
        /*0040*/ 	.short	0x0003
        /*0042*/ 	.short	0x0018
        /*0044*/ 	.byte	0x00, 0xf4, 0x21, 0x00


	//----- nvinfo : EIATTR_KPARAM_INFO
	.align		4
.L_19:
        /*0048*/ 	.byte	0x04, 0x17
        /*004a*/ 	.short	(.L_21 - .L_20)
.L_20:
        /*004c*/ 	.word	0x00000000
        /*0050*/ 	.short	0x0002
        /*0052*/ 	.short	0x0010
        /*0054*/ 	.byte	0x00, 0xf4, 0x21, 0x00


	//----- nvinfo : EIATTR_KPARAM_INFO
	.align		4
.L_21:
        /*0058*/ 	.byte	0x04, 0x17
        /*005a*/ 	.short	(.L_23 - .L_22)
.L_22:
        /*005c*/ 	.word	0x00000000
        /*0060*/ 	.short	0x0001
        /*0062*/ 	.short	0x0008
        /*0064*/ 	.byte	0x00, 0xf4, 0x21, 0x00


	//----- nvinfo : EIATTR_KPARAM_INFO
	.align		4
.L_23:
        /*0068*/ 	.byte	0x04, 0x17
        /*006a*/ 	.short	(.L_25 - .L_24)
.L_24:
        /*006c*/ 	.word	0x00000000
        /*0070*/ 	.short	0x0000
        /*0072*/ 	.short	0x0000
        /*0074*/ 	.byte	0x00, 0xf4, 0x21, 0x00


	//----- nvinfo : EIATTR_SPARSE_MMA_MASK
	.align		4
.L_25:
        /*0078*/ 	.byte	0x03, 0x50
        /*007a*/ 	.short	0x0000


	//----- nvinfo : EIATTR_MAXREG_COUNT
	.align		4
        /*007c*/ 	.byte	0x03, 0x1b
        /*007e*/ 	.short	0x00ff


	//----- nvinfo : EIATTR_EXIT_INSTR_OFFSETS
	.align		4
        /*0080*/ 	.byte	0x04, 0x1c
        /*0082*/ 	.short	(.L_27 - .L_26)


	//   ....[0]....
.L_26:
        /*0084*/ 	.word	0x00000610


	//----- nvinfo : EIATTR_REQNTID
	.align		4
.L_27:
        /*0088*/ 	.byte	0x04, 0x10
        /*008a*/ 	.short	(.L_29 - .L_28)
.L_28:
        /*008c*/ 	.word	0x00000080
        /*0090*/ 	.word	0x00000001
        /*0094*/ 	.word	0x00000001


	//----- nvinfo : EIATTR_CBANK_PARAM_SIZE
	.align		4
.L_29:
        /*0098*/ 	.byte	0x03, 0x19
        /*009a*/ 	.short	0x0034


	//----- nvinfo : EIATTR_PARAM_CBANK
	.align		4
        /*009c*/ 	.byte	0x04, 0x0a
        /*009e*/ 	.short	(.L_31 - .L_30)
	.align		4
.L_30:
        /*00a0*/ 	.word	index@(.nv.constant0.triton_poi_fused__native_batch_norm_legit_no_training_10)
        /*00a4*/ 	.short	0x0210
        /*00a6*/ 	.short	0x0034


	//----- nvinfo : EIATTR_SW_WAR
	.align		4
.L_31:
        /*00a8*/ 	.byte	0x04, 0x36
        /*00aa*/ 	.short	(.L_33 - .L_32)
.L_32:
        /*00ac*/ 	.word	0x00000008
.L_33:


//--------------------- .nv.callgraph             --------------------------
	.section	.nv.callgraph,"",@"SHT_CUDA_CALLGRAPH"
	.align	4
	.sectionentsize	8
	.align		4
        /*0000*/ 	.word	0x00000000
	.align		4
        /*0004*/ 	.word	0xffffffff
	.align		4
        /*0008*/ 	.word	0x00000000
	.align		4
        /*000c*/ 	.word	0xfffffffe
	.align		4
        /*0010*/ 	.word	0x00000000
	.align		4
        /*0014*/ 	.word	0xfffffffd
	.align		4
        /*0018*/ 	.word	0x00000000
	.align		4
        /*001c*/ 	.word	0xfffffffc


//--------------------- .nv.constant4             --------------------------
	.section	.nv.constant4,"a",@progbits
	.align	8
	.align		8
.nv.constant4:
        /*0000*/ 	.dword	_$_str
	.align		8
        /*0008*/ 	.dword	_$_str_$_2


//--------------------- .text.triton_poi_fused__native_batch_norm_legit_no_training_10 --------------------------
	.section	.text.triton_poi_fused__native_batch_norm_legit_no_training_10,"ax",@progbits
	.align	128
        .global         triton_poi_fused__native_batch_norm_legit_no_training_10
        .type           triton_poi_fused__native_batch_norm_legit_no_training_10,@function
        .size           triton_poi_fused__native_batch_norm_legit_no_training_10,(.L_x_1 - triton_poi_fused__native_batch_norm_legit_no_training_10)
        .other          triton_poi_fused__native_batch_norm_legit_no_training_10,@"STO_CUDA_ENTRY STV_DEFAULT"
triton_poi_fused__native_batch_norm_legit_no_training_10:
.text.triton_poi_fused__native_batch_norm_legit_no_training_10:
[----:B------:R-:W-:Y:S01]  /*0000*/  LDC R1, c[0x0][0x28] ;  /* 0x00000a00ff017b82 */ /* 0x000fe20000000800 */
[----:B------:R-:W1:Y:S07]  /*0010*/  S2R R0, SR_TID.X ;  /* 0x0000000000007919 */ /* 0x000e6e0000002100 */
[----:B------:R-:W2:Y:S01]  /*0020*/  LDC.64 R8, c[0x0][0x220] ;  /* 0x00008800ff087b82 */ /* 0x000ea20000000a00 */
[----:B------:R-:W-:Y:S01]  /*0030*/  ULDC.64 UR4, c[0x0][0x208] ;  /* 0x0000820000047ab9 */ /* 0x000fe20000000a00 */
[----:B------:R-:W3:Y:S06]  /*0040*/  S2R R5, SR_CTAID.X ;  /* 0x0000000000057919 */ /* 0x000eec0000002500 */
[----:B------:R-:W4:Y:S08]  /*0050*/  LDC.64 R16, c[0x0][0x218] ;  /* 0x00008600ff107b82 */ /* 0x000f300000000a00 */
[----:B------:R-:W5:Y:S08]  /*0060*/  LDC.64 R22, c[0x0][0x210] ;  /* 0x00008400ff167b82 */ /* 0x000f700000000a00 */
[----:B------:R-:W5:Y:S01]  /*0070*/  LDC.64 R20, c[0x0][0x228] ;  /* 0x00008a00ff147b82 */ /* 0x000f620000000a00 */
[----:B-1----:R-:W-:-:S07]  /*0080*/  SHF.L.U32 R0, R0, 0x2, RZ ;  /* 0x0000000200007819 */ /* 0x002fce00000006ff */
[----:B------:R-:W1:Y:S01]  /*0090*/  LDC.64 R24, c[0x0][0x230] ;  /* 0x00008c00ff187b82 */ /* 0x000e620000000a00 */
[----:B---3--:R-:W-:Y:S02]  /*00a0*/  SHF.R.S32.HI R3, RZ, 0x15, R5 ;  /* 0x00000015ff037819 */ /* 0x008fe40000011405 */
[----:B------:R-:W-:Y:S02]  /*00b0*/  LOP3.LUT R0, R0, 0x1fc, RZ, 0xc0, !PT ;  /* 0x000001fc00007812 */ /* 0x000fe400078ec0ff */
[----:B------:R-:W-:Y:S02]  /*00c0*/  SGXT R3, R3, 0x1 ;  /* 0x000000010303781a */ /* 0x000fe40000000200 */
[----:B------:R-:W-:-:S04]  /*00d0*/  LEA R0, R5, R0, 0xa ;  /* 0x0000000005007211 */ /* 0x000fc800078e50ff */
[----:B------:R-:W-:-:S04]  /*00e0*/  LEA.HI R3, R3, R0, RZ, 0x5 ;  /* 0x0000000003037211 */ /* 0x000fc800078f28ff */
[----:B------:R-:W-:-:S04]  /*00f0*/  LOP3.LUT R3, R3, 0xffffffe0, RZ, 0xc0, !PT ;  /* 0xffffffe003037812 */ /* 0x000fc800078ec0ff */
[----:B------:R-:W-:-:S05]  /*0100*/  IADD3 R3, R0, -R3, RZ ;  /* 0x8000000300037210 */ /* 0x000fca0007ffe0ff */
[----:B--2---:R-:W-:-:S05]  /*0110*/  IMAD.WIDE R8, R3, 0x4, R8 ;  /* 0x0000000403087825 */ /* 0x004fca00078e0208 */
[----:B------:R-:W2:Y:S01]  /*0120*/  LDG.E.EL.128 R4, desc[UR4][R8.64] ;  /* 0x0000000408047981 */ /* 0x000ea2000c2e1d00 */
[----:B------:R-:W-:Y:S01]  /*0130*/  HFMA2.MMA R2, -RZ, RZ, 1.625, 0 ;  /* 0x3e800000ff027435 */ /* 0x000fe200000001ff */
[----:B----4-:R-:W-:-:S04]  /*0140*/  IMAD.WIDE R16, R3, 0x4, R16 ;  /* 0x0000000403107825 */ /* 0x010fc800078e0210 */
[----:B-----5:R-:W-:Y:S02]  /*0150*/  IMAD.WIDE R22, R0, 0x4, R22 ;  /* 0x0000000400167825 */ /* 0x020fe400078e0216 */
[----:B------:R-:W3:Y:S04]  /*0160*/  LDG.E.EL.128 R16, desc[UR4][R16.64] ;  /* 0x0000000410107981 */ /* 0x000ee8000c2e1d00 */
[----:B------:R-:W3:Y:S04]  /*0170*/  LDG.E.128 R8, desc[UR4][R22.64+0x800] ;  /* 0x0008000416087981 */ /* 0x000ee8000c1e1d00 */
[----:B------:R4:W5:Y:S01]  /*0180*/  LDG.E.128 R12, desc[UR4][R22.64] ;  /* 0x00000004160c7981 */ /* 0x000962000c1e1d00 */
[----:B0-----:R-:W-:-:S04]  /*0190*/  IMAD.WIDE R20, R3, 0x4, R20 ;  /* 0x0000000403147825 */ /* 0x001fc800078e0214 */
[----:B-1----:R-:W-:-:S06]  /*01a0*/  IMAD.WIDE R24, R3, 0x4, R24 ;  /* 0x0000000403187825 */ /* 0x002fcc00078e0218 */
[----:B------:R-:W3:Y:S01]  /*01b0*/  LDG.E.EL.128 R24, desc[UR4][R24.64] ;  /* 0x0000000418187981 */ /* 0x000ee2000c2e1d00 */
[----:B--2---:R-:W-:Y:S01]  /*01c0*/  FADD R5, R5, 9.9999997473787516356e-06 ;  /* 0x3727c5ac05057421 */ /* 0x004fe20000000000 */
[----:B------:R-:W-:Y:S01]  /*01d0*/  FADD R6, R6, 9.9999997473787516356e-06 ;  /* 0x3727c5ac06067421 */ /* 0x000fe20000000000 */
[----:B------:R-:W-:-:S04]  /*01e0*/  FADD R4, R4, 9.9999997473787516356e-06 ;  /* 0x3727c5ac04047421 */ /* 0x000fc80000000000 */
[----:B------:R-:W0:Y:S08]  /*01f0*/  MUFU.SQRT R5, R5 ;  /* 0x0000000500057308 */ /* 0x000e300000002000 */
[----:B------:R-:W1:Y:S01]  /*0200*/  MUFU.SQRT R6, R6 ;  /* 0x0000000600067308 */ /* 0x000e620000002000 */
[----:B0-----:R-:W-:-:S07]  /*0210*/  FSETP.GT.AND P1, PT, R5, 8.50705917302346158658e+37, PT ;  /* 0x7e8000000500780b */ /* 0x001fce0003f24000 */
[----:B------:R-:W0:Y:S01]  /*0220*/  MUFU.SQRT R4, R4 ;  /* 0x0000000400047308 */ /* 0x000e220000002000 */
[C---:B------:R-:W-:Y:S02]  /*0230*/  FSETP.GEU.AND P4, PT, R5.reuse, 1.175494350822287508e-38, PT ;  /* 0x008000000500780b */ /* 0x040fe40003f8e000 */
[C---:B-1----:R-:W-:Y:S02]  /*0240*/  FSETP.GT.AND P2, PT, R6.reuse, 8.50705917302346158658e+37, PT ;  /* 0x7e8000000600780b */ /* 0x042fe40003f44000 */
[----:B------:R-:W-:Y:S01]  /*0250*/  FSETP.GEU.AND P5, PT, R6, 1.175494350822287508e-38, PT ;  /* 0x008000000600780b */ /* 0x000fe20003fae000 */
[----:B------:R-:W-:Y:S01]  /*0260*/  @P1 FMUL R5, R5, 0.25 ;  /* 0x3e80000005051820 */ /* 0x000fe20000400000 */
[----:B----4-:R-:W-:Y:S02]  /*0270*/  FSEL R22, R2, 1, P1 ;  /* 0x3f80000002167808 */ /* 0x010fe40000800000 */
[----:B0-----:R-:W-:-:S05]  /*0280*/  FSETP.GT.AND P0, PT, R4, 8.50705917302346158658e+37, PT ;  /* 0x7e8000000400780b */ /* 0x001fca0003f04000 */
[----:B------:R-:W-:Y:S01]  /*0290*/  @!P4 FMUL R5, R5, 16777216 ;  /* 0x4b8000000505c820 */ /* 0x000fe20000400000 */
[----:B------:R-:W-:Y:S01]  /*02a0*/  FSETP.GEU.AND P3, PT, R4, 1.175494350822287508e-38, PT ;  /* 0x008000000400780b */ /* 0x000fe20003f6e000 */
[----:B------:R-:W-:-:S04]  /*02b0*/  @P2 FMUL R6, R6, 0.25 ;  /* 0x3e80000006062820 */ /* 0x000fc80000400000 */
[----:B------:R-:W-:Y:S01]  /*02c0*/  @!P5 FMUL R6, R6, 16777216 ;  /* 0x4b8000000606d820 */ /* 0x000fe20000400000 */
[----:B------:R-:W0:Y:S01]  /*02d0*/  MUFU.RCP R5, R5 ;  /* 0x0000000500057308 */ /* 0x000e220000001000 */
[----:B------:R-:W-:Y:S01]  /*02e0*/  FSEL R23, R2, 1, P2 ;  /* 0x3f80000002177808 */ /* 0x000fe20001000000 */
[----:B------:R-:W-:Y:S01]  /*02f0*/  @!P4 FMUL R22, R22, 16777216 ;  /* 0x4b8000001616c820 */ /* 0x000fe20000400000 */
[----:B------:R-:W-:-:S05]  /*0300*/  @P0 FMUL R4, R4, 0.25 ;  /* 0x3e80000004040820 */ /* 0x000fca0000400000 */
[----:B------:R-:W1:Y:S01]  /*0310*/  MUFU.RCP R6, R6 ;  /* 0x0000000600067308 */ /* 0x000e620000001000 */
[----:B------:R-:W-:Y:S01]  /*0320*/  @!P5 FMUL R23, R23, 16777216 ;  /* 0x4b8000001717d820 */ /* 0x000fe20000400000 */
[----:B------:R-:W-:Y:S01]  /*0330*/  @!P3 FMUL R4, R4, 16777216 ;  /* 0x4b8000000404b820 */ /* 0x000fe20000400000 */
[----:B0-----:R-:W-:-:S05]  /*0340*/  FMUL R5, R5, R22 ;  /* 0x0000001605057220 */ /* 0x001fca0000400000 */
[----:B------:R-:W0:Y:S01]  /*0350*/  MUFU.RCP R4, R4 ;  /* 0x0000000400047308 */ /* 0x000e220000001000 */
[----:B-1----:R-:W-:Y:S02]  /*0360*/  FMUL R6, R6, R23 ;  /* 0x0000001706067220 */ /* 0x002fe40000400000 */
[----:B------:R-:W2:Y:S01]  /*0370*/  LDG.E.EL.128 R20, desc[UR4][R20.64] ;  /* 0x0000000414147981 */ /* 0x000ea2000c2e1d00 */
[----:B------:R-:W-:-:S05]  /*0380*/  FSEL R3, R2, 1, P0 ;  /* 0x3f80000002037808 */ /* 0x000fca0000000000 */
[----:B------:R-:W-:-:S04]  /*0390*/  @!P3 FMUL R3, R3, 16777216 ;  /* 0x4b8000000303b820 */ /* 0x000fc80000400000 */
[----:B0-----:R-:W-:Y:S01]  /*03a0*/  FMUL R4, R4, R3 ;  /* 0x0000000304047220 */ /* 0x001fe20000400000 */
[----:B------:R-:W-:-:S04]  /*03b0*/  FADD R3, R7, 9.9999997473787516356e-06 ;  /* 0x3727c5ac07037421 */ /* 0x000fc80000000000 */
[----:B------:R-:W0:Y:S02]  /*03c0*/  MUFU.SQRT R29, R3 ;  /* 0x00000003001d7308 */ /* 0x000e240000002000 */
[C---:B0-----:R-:W-:Y:S02]  /*03d0*/  FSETP.GT.AND P0, PT, R29.reuse, 8.50705917302346158658e+37, PT ;  /* 0x7e8000001d00780b */ /* 0x041fe40003f04000 */
[----:B------:R-:W-:-:S11]  /*03e0*/  FSETP.GEU.AND P1, PT, R29, 1.175494350822287508e-38, PT ;  /* 0x008000001d00780b */ /* 0x000fd60003f2e000 */
[----:B------:R-:W-:-:S04]  /*03f0*/  @P0 FMUL R29, R29, 0.25 ;  /* 0x3e8000001d1d0820 */ /* 0x000fc80000400000 */
[----:B------:R-:W-:-:S04]  /*0400*/  @!P1 FMUL R29, R29, 16777216 ;  /* 0x4b8000001d1d9820 */ /* 0x000fc80000400000 */
[----:B------:R-:W0:Y:S01]  /*0410*/  MUFU.RCP R7, R29 ;  /* 0x0000001d00077308 */ /* 0x000e220000001000 */
[----:B------:R-:W-:-:S05]  /*0420*/  FSEL R2, R2, 1, P0 ;  /* 0x3f80000002027808 */ /* 0x000fca0000000000 */
[----:B------:R-:W-:-:S04]  /*0430*/  @!P1 FMUL R2, R2, 16777216 ;  /* 0x4b80000002029820 */ /* 0x000fc80000400000 */
[----:B0-----:R-:W-:Y:S02]  /*0440*/  FMUL R7, R7, R2 ;  /* 0x0000000207077220 */ /* 0x001fe40000400000 */
[----:B------:R-:W0:Y:S01]  /*0450*/  LDC.64 R2, c[0x0][0x238] ;  /* 0x00008e00ff027b82 */ /* 0x000e220000000a00 */
[--C-:B---3--:R-:W-:Y:S01]  /*0460*/  FADD R28, R11, -R19.reuse ;  /* 0x800000130b1c7221 */ /* 0x108fe20000000000 */
[----:B------:R-:W-:Y:S01]  /*0470*/  FADD R11, R10, -R18 ;  /* 0x800000120a0b7221 */ /* 0x000fe20000000000 */
[--C-:B------:R-:W-:Y:S01]  /*0480*/  FADD R10, R8, -R16.reuse ;  /* 0x80000010080a7221 */ /* 0x100fe20000000000 */
[----:B-----5:R-:W-:Y:S01]  /*0490*/  FADD R15, R15, -R19 ;  /* 0x800000130f0f7221 */ /* 0x020fe20000000000 */
[----:B------:R-:W-:Y:S01]  /*04a0*/  FADD R16, R12, -R16 ;  /* 0x800000100c107221 */ /* 0x000fe20000000000 */
[----:B------:R-:W-:Y:S01]  /*04b0*/  FADD R19, R14, -R18 ;  /* 0x800000120e137221 */ /* 0x000fe20000000000 */
[--C-:B------:R-:W-:Y:S01]  /*04c0*/  FADD R12, R13, -R17.reuse ;  /* 0x800000110d0c7221 */ /* 0x100fe20000000000 */
[----:B------:R-:W-:Y:S01]  /*04d0*/  FADD R8, R9, -R17 ;  /* 0x8000001109087221 */ /* 0x000fe20000000000 */
[-C--:B------:R-:W-:Y:S01]  /*04e0*/  FMUL R9, R10, R4.reuse ;  /* 0x000000040a097220 */ /* 0x080fe20000400000 */
[----:B------:R-:W-:Y:S01]  /*04f0*/  FMUL R13, R16, R4 ;  /* 0x00000004100d7220 */ /* 0x000fe20000400000 */
[----:B------:R-:W-:Y:S01]  /*0500*/  FMUL R12, R12, R5 ;  /* 0x000000050c0c7220 */ /* 0x000fe20000400000 */
[-C--:B------:R-:W-:Y:S01]  /*0510*/  FMUL R19, R19, R6.reuse ;  /* 0x0000000613137220 */ /* 0x080fe20000400000 */
[----:B------:R-:W-:Y:S01]  /*0520*/  FMUL R10, R15, R7 ;  /* 0x000000070f0a7220 */ /* 0x000fe20000400000 */
[----:B------:R-:W-:Y:S01]  /*0530*/  FMUL R8, R8, R5 ;  /* 0x0000000508087220 */ /* 0x000fe20000400000 */
[----:B------:R-:W-:Y:S01]  /*0540*/  FMUL R11, R11, R6 ;  /* 0x000000060b0b7220 */ /* 0x000fe20000400000 */
[----:B------:R-:W-:Y:S01]  /*0550*/  FMUL R28, R28, R7 ;  /* 0x000000071c1c7220 */ /* 0x000fe20000400000 */
[----:B0-----:R-:W-:-:S04]  /*0560*/  IMAD.WIDE R2, R0, 0x4, R2 ;  /* 0x0000000400027825 */ /* 0x001fc800078e0202 */
[----:B--2---:R-:W-:Y:S01]  /*0570*/  FFMA R4, R20, R13, R24 ;  /* 0x0000000d14047223 */ /* 0x004fe20000000018 */
[----:B------:R-:W-:Y:S01]  /*0580*/  FFMA R5, R21, R12, R25 ;  /* 0x0000000c15057223 */ /* 0x000fe20000000019 */
[----:B------:R-:W-:Y:S01]  /*0590*/  FFMA R6, R22, R19, R26 ;  /* 0x0000001316067223 */ /* 0x000fe2000000001a */
[----:B------:R-:W-:Y:S01]  /*05a0*/  FFMA R7, R23, R10, R27 ;  /* 0x0000000a17077223 */ /* 0x000fe2000000001b */
[----:B------:R-:W-:Y:S01]  /*05b0*/  FFMA R20, R20, R9, R24 ;  /* 0x0000000914147223 */ /* 0x000fe20000000018 */
[----:B------:R-:W-:Y:S01]  /*05c0*/  FFMA R21, R21, R8, R25 ;  /* 0x0000000815157223 */ /* 0x000fe20000000019 */
[----:B------:R-:W-:Y:S01]  /*05d0*/  FFMA R22, R22, R11, R26 ;  /* 0x0000000b16167223 */ /* 0x000fe2000000001a */
[----:B------:R-:W-:Y:S01]  /*05e0*/  FFMA R23, R23, R28, R27 ;  /* 0x0000001c17177223 */ /* 0x000fe2000000001b */
[----:B------:R-:W-:Y:S04]  /*05f0*/  STG.E.128 desc[UR4][R2.64], R4 ;  /* 0x0000000402007986 */ /* 0x000fe8000c101d04 */
[----:B------:R-:W-:Y:S01]  /*0600*/  STG.E.128 desc[UR4][R2.64+0x800], R20 ;  /* 0x0008001402007986 */ /* 0x000fe2000c101d04 */
[----:B------:R-:W-:Y:S05]  /*0610*/  EXIT ;  /* 0x000000000000794d */ /* 0x000fea0003800000 */
.L_x_0:
[----:B------:R-:W-:-:S00]  /*0620*/  BRA `(.L_x_0) ;  /* 0xfffffffc00fc7947 */ /* 0x000fc0000383ffff */
[----:B------:R-:W-:-:S00]  /*0630*/  NOP ;  /* 0x0000000000007918 */ /* 0x000fc00000000000 */
        /* <DEDUP_REMOVED lines=12> */
.L_x_1:


//--------------------- .nv.global.init           --------------------------
	.section	.nv.global.init,"aw",@progbits
.nv.global.init:
	.type		_$_str,@object
	.size		_$_str,(_$_str_$_2 - _$_str)
_$_str:
        /*0000*/ 	.byte	0x5f, 0x5f, 0x43, 0x55, 0x44, 0x41, 0x5f, 0x46, 0x54, 0x5a, 0x00
	.type		_$_str_$_2,@object
	.size		_$_str_$_2,(.L_1 - _$_str_$_2)
_$_str_$_2:
        /*000b*/ 	.byte	0x5f, 0x5f, 0x43, 0x55, 0x44, 0x41, 0x5f, 0x50, 0x52, 0x45, 0x43, 0x5f, 0x53, 0x51, 0x52, 0x54
        /*001b*/ 	.byte	0x00
.L_1:


//--------------------- .nv.constant0.triton_poi_fused__native_batch_norm_legit_no_training_10 --------------------------
	.section	.nv.constant0.triton_poi_fused__native_batch_norm_legit_no_training_10,"a",@progbits
	.sectionflags	@""
	.align	4
.nv.constant0.triton_poi_fused__native_batch_norm_legit_no_training_10:
	.zero		580
